	.headerflags	@"EF_CUDA_TEXMODE_UNIFIED EF_CUDA_64BIT_ADDRESS EF_CUDA_ACCELERATORS EF_CUDA_SM90 EF_CUDA_VIRTUAL_SM(EF_CUDA_SM90)"
	.elftype	@"ET_EXEC"


//--------------------- .nv.info                  --------------------------
	.section	.nv.info,"",@"SHT_CUDA_INFO"
	.align	4


	//----- nvinfo : EIATTR_REGCOUNT
	.align		4
        /*0000*/ 	.byte	0x04, 0x2f
        /*0002*/ 	.short	(.L_1 - .L_0)
	.align		4
.L_0:
        /*0004*/ 	.word	index@(triton_mm)
        /*0008*/ 	.word	0x00000050


	//----- nvinfo : EIATTR_MIN_STACK_SIZE
	.align		4
.L_1:
        /*000c*/ 	.byte	0x04, 0x12
        /*000e*/ 	.short	(.L_3 - .L_2)
	.align		4
.L_2:
        /*0010*/ 	.word	index@(triton_mm)
        /*0014*/ 	.word	0x00000000


	//----- nvinfo : EIATTR_FRAME_SIZE
	.align		4
.L_3:
        /*0018*/ 	.byte	0x04, 0x11
        /*001a*/ 	.short	(.L_5 - .L_4)
	.align		4
.L_4:
        /*001c*/ 	.word	index@(triton_mm)
        /*0020*/ 	.word	0x00000000


	//----- nvinfo : EIATTR_MIN_STACK_SIZE
	.align		4
.L_5:
        /*0024*/ 	.byte	0x04, 0x12
        /*0026*/ 	.short	(.L_7 - .L_6)
	.align		4
.L_6:
        /*0028*/ 	.word	index@(triton_mm)
        /*002c*/ 	.word	0x00000000
.L_7:


//--------------------- .nv.info.triton_mm        --------------------------
	.section	.nv.info.triton_mm,"",@"SHT_CUDA_INFO"
	.sectionflags	@""
	.align	4


	//----- nvinfo : EIATTR_CUDA_API_VERSION
	.align		4
        /*0000*/ 	.byte	0x04, 0x37
        /*0002*/ 	.short	(.L_9 - .L_8)
.L_8:
        /*0004*/ 	.word	0x0000007c


	//----- nvinfo : EIATTR_KPARAM_INFO
	.align		4
.L_9:
        /*0008*/ 	.byte	0x04, 0x17
        /*000a*/ 	.short	(.L_11 - .L_10)
.L_10:
        /*000c*/ 	.word	0x00000000
        /*0010*/ 	.short	0x0002
        /*0012*/ 	.short	0x0010
        /*0014*/ 	.byte	0x00, 0xf0, 0x21, 0x00


	//----- nvinfo : EIATTR_KPARAM_INFO
	.align		4
.L_11:
        /*0018*/ 	.byte	0x04, 0x17
        /*001a*/ 	.short	(.L_13 - .L_12)
.L_12:
        /*001c*/ 	.word	0x00000000
        /*0020*/ 	.short	0x0001
        /*0022*/ 	.short	0x0008
        /*0024*/ 	.byte	0x00, 0xf0, 0x21, 0x00


	//----- nvinfo : EIATTR_KPARAM_INFO
	.align		4
.L_13:
        /*0028*/ 	.byte	0x04, 0x17
        /*002a*/ 	.short	(.L_15 - .L_14)
.L_14:
        /*002c*/ 	.word	0x00000000
        /*0030*/ 	.short	0x0000
        /*0032*/ 	.short	0x0000
        /*0034*/ 	.byte	0x00, 0xf0, 0x21, 0x00


	//----- nvinfo : EIATTR_SPARSE_MMA_MASK
	.align		4
.L_15:
        /*0038*/ 	.byte	0x03, 0x50
        /*003a*/ 	.short	0x0000


	//----- nvinfo : EIATTR_MAXREG_COUNT
	.align		4
        /*003c*/ 	.byte	0x03, 0x1b
        /*003e*/ 	.short	0x00ff


	//----- nvinfo : EIATTR_EXIT_INSTR_OFFSETS
	.align		4
        /*0040*/ 	.byte	0x04, 0x1c
        /*0042*/ 	.short	(.L_17 - .L_16)


	//   ....[0]....
.L_16:
        /*0044*/ 	.word	0x00001a70


	//   ....[1]....
        /*0048*/ 	.word	0x00001aa0


	//----- nvinfo : EIATTR_MAX_THREADS
	.align		4
.L_17:
        /*004c*/ 	.byte	0x04, 0x05
        /*004e*/ 	.short	(.L_19 - .L_18)
.L_18:
        /*0050*/ 	.word	0x00000080
        /*0054*/ 	.word	0x00000001
        /*0058*/ 	.word	0x00000001


	//----- nvinfo : EIATTR_CBANK_PARAM_SIZE
	.align		4
.L_19:
        /*005c*/ 	.byte	0x03, 0x19
        /*005e*/ 	.short	0x0018


	//----- nvinfo : EIATTR_PARAM_CBANK
	.align		4
        /*0060*/ 	.byte	0x04, 0x0a
        /*0062*/ 	.short	(.L_21 - .L_20)
	.align		4
.L_20:
        /*0064*/ 	.word	index@(.nv.constant0.triton_mm)
        /*0068*/ 	.short	0x0210
        /*006a*/ 	.short	0x0018


	//----- nvinfo : EIATTR_SW_WAR
	.align		4
.L_21:
        /*006c*/ 	.byte	0x04, 0x36
        /*006e*/ 	.short	(.L_23 - .L_22)
.L_22:
        /*0070*/ 	.word	0x00000008
.L_23:


//--------------------- .nv.callgraph             --------------------------
	.section	.nv.callgraph,"",@"SHT_CUDA_CALLGRAPH"
	.align	4
	.sectionentsize	8
	.align		4
        /*0000*/ 	.word	0x00000000
	.align		4
        /*0004*/ 	.word	0xffffffff
	.align		4
        /*0008*/ 	.word	0x00000000
	.align		4
        /*000c*/ 	.word	0xfffffffe
	.align		4
        /*0010*/ 	.word	0x00000000
	.align		4
        /*0014*/ 	.word	0xfffffffd
	.align		4
        /*0018*/ 	.word	0x00000000
	.align		4
        /*001c*/ 	.word	0xfffffffc


//--------------------- .text.triton_mm           --------------------------
	.section	.text.triton_mm,"ax",@progbits
	.sectionflags	@"SHF_BARRIERS=1"
	.align	128
        .global         triton_mm
        .type           triton_mm,@function
        .size           triton_mm,(.L_x_2 - triton_mm)
        .other          triton_mm,@"STO_CUDA_ENTRY STV_DEFAULT"
triton_mm:
.text.triton_mm:
[----:B------:R-:W1:Y:S08]  /*0000*/  LDC R1, c[0x0][0x28] ;  /* 0x00000a00ff017b82 */ /* 0x000e700000000800 */
[----:B------:R-:W2:Y:S01]  /*0010*/  S2UR UR11, SR_CTAID.X ;  /* 0x00000000000b79c3 */ /* 0x000ea20000002500 */
[----:B------:R-:W-:Y:S01]  /*0020*/  UMOV UR12, URZ ;  /* 0x0000003f000c7c82 */ /* 0x000fe20008000000 */
[----:B------:R-:W3:Y:S01]  /*0030*/  S2R R76, SR_TID.X ;  /* 0x00000000004c7919 */ /* 0x000ee20000002100 */
[----:B------:R-:W-:Y:S01]  /*0040*/  ULDC.64 UR22, c[0x0][0x208] ;  /* 0x0000820000167ab9 */ /* 0x000fe20000000a00 */
[----:B------:R-:W-:Y:S01]  /*0050*/  UMOV UR18, 0x1 ;  /* 0x0000000100127882 */ /* 0x000fe20000000000 */
[----:B------:R-:W-:Y:S01]  /*0060*/  UMOV UR10, URZ ;  /* 0x0000003f000a7c82 */ /* 0x000fe20008000000 */
[----:B------:R-:W-:-:S02]  /*0070*/  UMOV UR9, URZ ;  /* 0x0000003f00097c82 */ /* 0x000fc40008000000 */
[----:B------:R-:W4:Y:S08]  /*0080*/  S2UR UR15, SR_CgaCtaId ;  /* 0x00000000000f79c3 */ /* 0x000f300000008800 */
[----:B------:R-:W5:Y:S01]  /*0090*/  LDC.64 R22, c[0x0][0x218] ;  /* 0x00008600ff167b82 */ /* 0x000f620000000a00 */
[----:B--2---:R-:W-:-:S07]  /*00a0*/  UIMAD.WIDE UR4, UR11, 0x38e38e39, URZ ;  /* 0x38e38e390b0478a5 */ /* 0x004fce000f8e023f */
[----:B------:R-:W2:Y:S01]  /*00b0*/  LDC.64 R28, c[0x0][0x210] ;  /* 0x00008400ff1c7b82 */ /* 0x000ea20000000a00 */
[----:B------:R-:W-:Y:S01]  /*00c0*/  USHF.R.U32.HI UR20, URZ, 0x1f, UR5 ;  /* 0x0000001f3f147899 */ /* 0x000fe20008011605 */
[----:B------:R-:W-:-:S03]  /*00d0*/  UMOV UR4, 0x1 ;  /* 0x0000000100047882 */ /* 0x000fc60000000000 */
[----:B------:R-:W-:Y:S01]  /*00e0*/  ULEA.HI.SX32 UR20, UR5, UR20, 0x18 ;  /* 0x0000001405147291 */ /* 0x000fe2000f8fc23f */
[----:B---3--:R-:W-:-:S03]  /*00f0*/  IMAD.SHL.U32 R44, R76, 0x40, RZ ;  /* 0x000000404c2c7824 */ /* 0x008fc600078e00ff */
[----:B------:R-:W-:Y:S01]  /*0100*/  UIMAD UR4, UR20, -0x8, UR4 ;  /* 0xfffffff8140478a4 */ /* 0x000fe2000f8e0204 */
[----:B------:R-:W-:Y:S01]  /*0110*/  IMAD.SHL.U32 R20, R76, 0x8, RZ ;  /* 0x000000084c147824 */ /* 0x000fe200078e00ff */
[----:B------:R-:W-:Y:S01]  /*0120*/  UIMAD UR6, UR20, -0x480, UR11 ;  /* 0xfffffb80140678a4 */ /* 0x000fe2000f8e020b */
[----:B------:R-:W-:Y:S01]  /*0130*/  LOP3.LUT R44, R44, 0x3c0, RZ, 0xe2, !PT ;  /* 0x000003c02c2c7812 */ /* 0x000fe200078ee2ff */
[----:B------:R-:W-:-:S04]  /*0140*/  UISETP.LT.AND UP0, UPT, UR4, 0x8, UPT ;  /* 0x000000080400788c */ /* 0x000fc8000bf01270 */
[----:B------:R-:W-:-:S06]  /*0150*/  USEL UR19, UR4, 0x8, UP0 ;  /* 0x0000000804137887 */ /* 0x000fcc0008000000 */
[----:B------:R-:W-:-:S04]  /*0160*/  IABS R0, UR19 ;  /* 0x0000001300007c13 */ /* 0x000fc80008000000 */
[----:B------:R-:W-:-:S13]  /*0170*/  R2UR UR8, R0 ;  /* 0x00000000000872ca */ /* 0x000fda00000e0000 */
[----:B------:R-:W3:Y:S08]  /*0180*/  I2F.RP R0, UR8 ;  /* 0x0000000800007d06 */ /* 0x000ef00008209400 */
[----:B---3--:R-:W3:Y:S02]  /*0190*/  MUFU.RCP R0, R0 ;  /* 0x0000000000007308 */ /* 0x008ee40000001000 */
[----:B---3--:R-:W-:-:S06]  /*01a0*/  VIADD R0, R0, 0xffffffe ;  /* 0x0ffffffe00007836 */ /* 0x008fcc0000000000 */
[----:B------:R-:W3:Y:S02]  /*01b0*/  F2I.FTZ.U32.TRUNC.NTZ R0, R0 ;  /* 0x0000000000007305 */ /* 0x000ee4000021f000 */
[----:B---3--:R-:W-:Y:S01]  /*01c0*/  R2UR UR13, R0 ;  /* 0x00000000000d72ca */ /* 0x008fe200000e0000 */
[----:B------:R-:W-:Y:S01]  /*01d0*/  IMAD.U32 R0, RZ, RZ, UR6 ;  /* 0x00000006ff007e24 */ /* 0x000fe2000f8e00ff */
[----:B------:R-:W-:-:S04]  /*01e0*/  ULOP3.LUT UR6, UR6, UR19, URZ, 0x3c, !UPT ;  /* 0x0000001306067292 */ /* 0x000fc8000f8e3c3f */
[----:B------:R-:W-:-:S05]  /*01f0*/  IABS R0, R0 ;  /* 0x0000000000007213 */ /* 0x000fca0000000000 */
[----:B------:R-:W-:Y:S01]  /*0200*/  IMAD.MOV.U32 R2, RZ, RZ, R0 ;  /* 0x000000ffff027224 */ /* 0x000fe200078e0000 */
[----:B------:R-:W-:Y:S01]  /*0210*/  IABS R0, UR19 ;  /* 0x0000001300007c13 */ /* 0x000fe20008000000 */
[----:B------:R-:W-:-:S03]  /*0220*/  UIADD3 UR5, URZ, -UR13, URZ ;  /* 0x8000000d3f057290 */ /* 0x000fc6000fffe03f */
[----:B------:R-:W-:Y:S01]  /*0230*/  R2UR UR4, R2 ;  /* 0x00000000020472ca */ /* 0x000fe200000e0000 */
[----:B------:R-:W-:Y:S01]  /*0240*/  IMAD.MOV R0, RZ, RZ, -R0 ;  /* 0x000000ffff007224 */ /* 0x000fe200078e0a00 */
[----:B------:R-:W-:Y:S01]  /*0250*/  UIMAD UR5, UR5, UR8, URZ ;  /* 0x00000008050572a4 */ /* 0x000fe2000f8e023f */
[----:B------:R-:W-:-:S03]  /*0260*/  SHF.R.U32.HI R2, RZ, 0x4, R76 ;  /* 0x00000004ff027819 */ /* 0x000fc6000001164c */
[----:B------:R-:W-:Y:S01]  /*0270*/  UIMAD.WIDE.U32 UR16, UR13, UR5, UR12 ;  /* 0x000000050d1072a5 */ /* 0x000fe2000f8e000c */
[----:B------:R-:W-:Y:S01]  /*0280*/  R2UR UR7, R0 ;  /* 0x00000000000772ca */ /* 0x000fe200000e0000 */
[----:B------:R-:W-:Y:S01]  /*0290*/  ULOP3.LUT UR16, URZ, UR19, URZ, 0x33, !UPT ;  /* 0x000000133f107292 */ /* 0x000fe2000f8e333f */
[----:B------:R-:W-:Y:S02]  /*02a0*/  SHF.R.U32.HI R0, RZ, 0x5, R76 ;  /* 0x00000005ff007819 */ /* 0x000fe4000001164c */
[----:B------:R-:W-:Y:S02]  /*02b0*/  SGXT.U32 R77, R2, 0x1 ;  /* 0x00000001024d781a */ /* 0x000fe40000000000 */
[----:B------:R-:W-:Y:S01]  /*02c0*/  UIMAD.WIDE.U32 UR12, UR17, UR4, URZ ;  /* 0x00000004110c72a5 */ /* 0x000fe2000f8e003f */
[----:B------:R-:W-:Y:S02]  /*02d0*/  SGXT.U32 R3, R0, 0x2 ;  /* 0x000000020003781a */ /* 0x000fe40000000000 */
[C---:B------:R-:W-:Y:S01]  /*02e0*/  IMAD.SHL.U32 R2, R77.reuse, 0x20, RZ ;  /* 0x000000204d027824 */ /* 0x040fe200078e00ff */
[----:B------:R-:W-:-:S02]  /*02f0*/  LOP3.LUT R4, R77, 0x6, RZ, 0xfc, !PT ;  /* 0x000000064d047812 */ /* 0x000fc400078efcff */
[----:B------:R-:W-:Y:S01]  /*0300*/  IMAD.SHL.U32 R0, R3, 0x8, RZ ;  /* 0x0000000803007824 */ /* 0x000fe200078e00ff */
[----:B------:R-:W-:Y:S01]  /*0310*/  UMOV UR5, UR13 ;  /* 0x0000000d00057c82 */ /* 0x000fe20008000000 */
[----:B------:R-:W-:Y:S01]  /*0320*/  LOP3.LUT R3, R77, 0x7, R76, 0x78, !PT ;  /* 0x000000074d037812 */ /* 0x000fe200078e784c */
[----:B------:R-:W-:Y:S02]  /*0330*/  UIMAD UR4, UR5, UR7, UR4 ;  /* 0x00000007050472a4 */ /* 0x000fe4000f8e0204 */
[----:B------:R-:W-:Y:S01]  /*0340*/  LOP3.LUT R26, R2, R0, RZ, 0xfc, !PT ;  /* 0x00000000021a7212 */ /* 0x000fe200078efcff */
[----:B------:R-:W-:Y:S01]  /*0350*/  UMOV UR12, URZ ;  /* 0x0000003f000c7c82 */ /* 0x000fe20008000000 */
[----:B------:R-:W-:Y:S01]  /*0360*/  UISETP.GT.U32.AND UP0, UPT, UR8, UR4, UPT ;  /* 0x000000040800728c */ /* 0x000fe2000bf04070 */
[----:B------:R-:W-:Y:S01]  /*0370*/  SHF.R.U32.HI R0, RZ, 0x3, R76 ;  /* 0x00000003ff007819 */ /* 0x000fe2000001164c */
[----:B------:R-:W-:Y:S01]  /*0380*/  IMAD.SHL.U32 R5, R3, 0x8, RZ ;  /* 0x0000000803057824 */ /* 0x000fe200078e00ff */
[----:B------:R-:W-:Y:S01]  /*0390*/  LOP3.LUT R2, R77, 0x2, RZ, 0xfc, !PT ;  /* 0x000000024d027812 */ /* 0x000fe200078efcff */
[----:B------:R-:W-:Y:S01]  /*03a0*/  UMOV UR13, 0xffffffc0 ;  /* 0xffffffc0000d7882 */ /* 0x000fe20000000000 */
[----:B------:R-:W-:-:S02]  /*03b0*/  SGXT.U32 R17, R0, 0x4 ;  /* 0x000000040011781a */ /* 0x000fc40000000000 */
[----:B------:R-:W-:Y:S02]  /*03c0*/  LOP3.LUT R0, R77, 0x4, RZ, 0xfc, !PT ;  /* 0x000000044d007812 */ /* 0x000fe400078efcff */
[----:B------:R-:W-:Y:S02]  /*03d0*/  LOP3.LUT R3, R2, 0x7, R76, 0x78, !PT ;  /* 0x0000000702037812 */ /* 0x000fe400078e784c */
[----:B------:R-:W-:Y:S01]  /*03e0*/  @!UP0 UIADD3 UR4, UR4, -UR8, URZ ;  /* 0x8000000804048290 */ /* 0x000fe2000fffe03f */
[----:B------:R-:W-:Y:S01]  /*03f0*/  LOP3.LUT R2, R0, 0x7, R76, 0x78, !PT ;  /* 0x0000000700027812 */ /* 0x000fe200078e784c */
[----:B------:R-:W-:Y:S01]  /*0400*/  @!UP0 UIADD3 UR5, UR5, 0x1, URZ ;  /* 0x0000000105058890 */ /* 0x000fe2000fffe03f */
[----:B------:R-:W-:Y:S01]  /*0410*/  LOP3.LUT R0, R4, 0x7, R76, 0x78, !PT ;  /* 0x0000000704007812 */ /* 0x000fe200078e784c */
[----:B------:R-:W-:Y:S01]  /*0420*/  UISETP.GE.U32.AND UP1, UPT, UR4, UR8, UPT ;  /* 0x000000080400728c */ /* 0x000fe2000bf26070 */
[----:B------:R-:W-:Y:S01]  /*0430*/  IMAD.SHL.U32 R3, R3, 0x8, RZ ;  /* 0x0000000803037824 */ /* 0x000fe200078e00ff */
[----:B------:R-:W-:Y:S01]  /*0440*/  UISETP.GE.AND UP0, UPT, UR6, URZ, UPT ;  /* 0x0000003f0600728c */ /* 0x000fe2000bf06270 */
[----:B------:R-:W-:Y:S01]  /*0450*/  IMAD.SHL.U32 R2, R2, 0x8, RZ ;  /* 0x0000000802027824 */ /* 0x000fe200078e00ff */
[----:B------:R-:W-:Y:S01]  /*0460*/  LOP3.LUT R49, R5, R44, RZ, 0xfc, !PT ;  /* 0x0000002c05317212 */ /* 0x000fe200078efcff */
[----:B------:R-:W-:Y:S01]  /*0470*/  IMAD.SHL.U32 R0, R0, 0x8, RZ ;  /* 0x0000000800007824 */ /* 0x000fe200078e00ff */
[C---:B------:R-:W-:Y:S01]  /*0480*/  LOP3.LUT R46, R44.reuse, R3, RZ, 0xfc, !PT ;  /* 0x000000032c2e7212 */ /* 0x040fe200078efcff */
[----:B------:R-:W-:Y:S01]  /*0490*/  UMOV UR4, 0x400 ;  /* 0x0000040000047882 */ /* 0x000fe20000000000 */
[C---:B------:R-:W-:Y:S01]  /*04a0*/  LOP3.LUT R45, R44.reuse, R2, RZ, 0xfc, !PT ;  /* 0x000000022c2d7212 */ /* 0x040fe200078efcff */
[----:B----4-:R-:W-:Y:S01]  /*04b0*/  UPRMT UR15, UR15, 0x654, UR4 ;  /* 0x000006540f0f7896 */ /* 0x010fe20008000004 */
[----:B------:R-:W-:Y:S01]  /*04c0*/  LOP3.LUT R44, R44, R0, RZ, 0xfc, !PT ;  /* 0x000000002c2c7212 */ /* 0x000fe200078efcff */
[----:B------:R-:W-:Y:S01]  /*04d0*/  @UP1 UIADD3 UR5, UR5, 0x1, URZ ;  /* 0x0000000105051890 */ /* 0x000fe2000fffe03f */
[----:B------:R-:W-:Y:S01]  /*04e0*/  LOP3.LUT R0, R20, 0x38, R76, 0x48, !PT ;  /* 0x0000003814007812 */ /* 0x000fe200078e484c */
[----:B------:R-:W-:Y:S01]  /*04f0*/  UISETP.NE.AND UP1, UPT, UR19, URZ, UPT ;  /* 0x0000003f1300728c */ /* 0x000fe2000bf25270 */
[C---:B------:R-:W-:Y:S01]  /*0500*/  LOP3.LUT R5, R17.reuse, 0x40, RZ, 0xfc, !PT ;  /* 0x0000004011057812 */ /* 0x040fe200078efcff */
[----:B------:R-:W-:Y:S01]  /*0510*/  @!UP0 UIADD3 UR5, -UR5, URZ, URZ ;  /* 0x0000003f05058290 */ /* 0x000fe2000fffe13f */
[C---:B------:R-:W-:Y:S01]  /*0520*/  LOP3.LUT R3, R17.reuse, 0x60, RZ, 0xfc, !PT ;  /* 0x0000006011037812 */ /* 0x040fe200078efcff */
[C-C-:B------:R-:W-:Y:S01]  /*0530*/  IMAD R48, R17.reuse, 0x40, R0.reuse ;  /* 0x0000004011307824 */ /* 0x140fe200078e0200 */
[C---:B------:R-:W-:Y:S01]  /*0540*/  LOP3.LUT R2, R17.reuse, 0x70, RZ, 0xfc, !PT ;  /* 0x0000007011027812 */ /* 0x040fe200078efcff */
[----:B------:R-:W-:Y:S01]  /*0550*/  USEL UR6, UR16, UR5, !UP1 ;  /* 0x0000000510067287 */ /* 0x000fe2000c800000 */
[----:B------:R-:W-:Y:S01]  /*0560*/  LOP3.LUT R8, R17, 0x10, RZ, 0xfc, !PT ;  /* 0x0000001011087812 */ /* 0x000fe200078efcff */
[--C-:B------:R-:W-:Y:S01]  /*0570*/  IMAD R70, R5, 0x40, R0.reuse ;  /* 0x0000004005467824 */ /* 0x100fe200078e0200 */
[----:B------:R-:W-:Y:S01]  /*0580*/  LOP3.LUT R7, R17, 0x20, RZ, 0xfc, !PT ;  /* 0x0000002011077812 */ /* 0x000fe200078efcff */
[----:B------:R-:W-:Y:S01]  /*0590*/  USHF.L.U32 UR6, UR6, 0x7, URZ ;  /* 0x0000000706067899 */ /* 0x000fe2000800063f */
[--C-:B------:R-:W-:Y:S01]  /*05a0*/  IMAD R68, R3, 0x40, R0.reuse ;  /* 0x0000004003447824 */ /* 0x100fe200078e0200 */
[----:B------:R-:W-:Y:S01]  /*05b0*/  LOP3.LUT R20, R20, 0x38, RZ, 0xc0, !PT ;  /* 0x0000003814147812 */ /* 0x000fe200078ec0ff */
[--C-:B------:R-:W-:Y:S01]  /*05c0*/  IMAD R67, R2, 0x40, R0.reuse ;  /* 0x0000004002437824 */ /* 0x100fe200078e0200 */
[----:B------:R-:W-:Y:S01]  /*05d0*/  LEA R72, R7, R0, 0x6 ;  /* 0x0000000007487211 */ /* 0x000fe200078e30ff */
[----:B------:R-:W-:Y:S01]  /*05e0*/  IMAD R73, R8, 0x40, R0 ;  /* 0x0000004008497824 */ /* 0x000fe200078e0200 */
[----:B------:R-:W-:Y:S01]  /*05f0*/  LOP3.LUT R14, R17, UR6, RZ, 0xfc, !PT ;  /* 0x00000006110e7c12 */ /* 0x000fe2000f8efcff */
[----:B------:R-:W-:Y:S01]  /*0600*/  IMAD.U32 R5, RZ, RZ, UR6 ;  /* 0x00000006ff057e24 */ /* 0x000fe2000f8e00ff */
[----:B------:R-:W-:Y:S01]  /*0610*/  UIADD3 UR14, UR15, 0x1000, URZ ;  /* 0x000010000f0e7890 */ /* 0x000fe2000fffe03f */
[----:B------:R-:W-:Y:S01]  /*0620*/  IMAD.U32 R3, RZ, RZ, UR6 ;  /* 0x00000006ff037e24 */ /* 0x000fe2000f8e00ff */
[----:B------:R-:W-:Y:S01]  /*0630*/  UMOV UR4, UR15 ;  /* 0x0000000f00047c82 */ /* 0x000fe20008000000 */
[----:B------:R-:W-:Y:S01]  /*0640*/  IMAD.HI R6, R14, 0x38e38e39, RZ ;  /* 0x38e38e390e067827 */ /* 0x000fe200078e02ff */
[----:B------:R-:W-:-:S02]  /*0650*/  LOP3.LUT R13, R5, 0x10, R17, 0xfe, !PT ;  /* 0x00000010050d7812 */ /* 0x000fc400078efe11 */
[----:B------:R-:W-:Y:S01]  /*0660*/  LOP3.LUT R12, R3, 0x30, R17, 0xfe, !PT ;  /* 0x00000030030c7812 */ /* 0x000fe200078efe11 */
[----:B------:R-:W-:Y:S01]  /*0670*/  IMAD.U32 R2, RZ, RZ, UR6 ;  /* 0x00000006ff027e24 */ /* 0x000fe2000f8e00ff */
[----:B------:R-:W-:Y:S01]  /*0680*/  SHF.R.U32.HI R4, RZ, 0x1f, R6 ;  /* 0x0000001fff047819 */ /* 0x000fe20000011606 */
[----:B------:R-:W-:Y:S01]  /*0690*/  IMAD.U32 R7, RZ, RZ, UR6 ;  /* 0x00000006ff077e24 */ /* 0x000fe2000f8e00ff */
[----:B------:R-:W-:Y:S01]  /*06a0*/  UMOV UR5, UR14 ;  /* 0x0000000e00057c82 */ /* 0x000fe20008000000 */
[----:B------:R-:W-:Y:S01]  /*06b0*/  IMAD.HI R5, R12, 0x38e38e39, RZ ;  /* 0x38e38e390c057827 */ /* 0x000fe200078e02ff */
[----:B------:R-:W-:Y:S02]  /*06c0*/  LEA.HI.SX32 R15, R6, R4, 0x14 ;  /* 0x00000004060f7211 */ /* 0x000fe400078fa2ff */
[C---:B------:R-:W-:Y:S01]  /*06d0*/  LOP3.LUT R4, R17.reuse, 0x50, RZ, 0xfc, !PT ;  /* 0x0000005011047812 */ /* 0x040fe200078efcff */
[----:B------:R-:W-:Y:S01]  /*06e0*/  IMAD.SHL.U32 R48, R48, 0x2, RZ ;  /* 0x0000000230307824 */ /* 0x000fe200078e00ff */
[----:B------:R-:W-:Y:S01]  /*06f0*/  LOP3.LUT R6, R17, 0x30, RZ, 0xfc, !PT ;  /* 0x0000003011067812 */ /* 0x000fe200078efcff */
[----:B------:R-:W-:Y:S01]  /*0700*/  IMAD R18, R15, -0x4800, R14 ;  /* 0xffffb8000f127824 */ /* 0x000fe200078e020e */
[----:B------:R-:W-:Y:S01]  /*0710*/  LOP3.LUT R11, R2, 0x40, R17, 0xfe, !PT ;  /* 0x00000040020b7812 */ /* 0x000fe200078efe11 */
[--C-:B------:R-:W-:Y:S01]  /*0720*/  IMAD R69, R4, 0x40, R0.reuse ;  /* 0x0000004004457824 */ /* 0x100fe200078e0200 */
[----:B------:R-:W-:Y:S01]  /*0730*/  LOP3.LUT R9, R7, 0x60, R17, 0xfe, !PT ;  /* 0x0000006007097812 */ /* 0x000fe200078efe11 */
[----:B------:R-:W-:Y:S01]  /*0740*/  IMAD.U32 R4, RZ, RZ, UR6 ;  /* 0x00000006ff047e24 */ /* 0x000fe2000f8e00ff */
[----:B------:R-:W-:Y:S01]  /*0750*/  SHF.R.U32.HI R7, RZ, 0x1f, R5 ;  /* 0x0000001fff077819 */ /* 0x000fe20000011605 */
[----:B------:R-:W-:Y:S01]  /*0760*/  IMAD R71, R6, 0x40, R0 ;  /* 0x0000004006477824 */ /* 0x000fe200078e0200 */
[----:B------:R-:W-:Y:S01]  /*0770*/  MOV R0, UR6 ;  /* 0x0000000600007c02 */ /* 0x000fe20008000f00 */
[----:B------:R-:W-:Y:S01]  /*0780*/  IMAD.U32 R6, RZ, RZ, UR6 ;  /* 0x00000006ff067e24 */ /* 0x000fe2000f8e00ff */
[----:B------:R-:W-:Y:S01]  /*0790*/  LOP3.LUT R16, R4, 0x20, R17, 0xfe, !PT ;  /* 0x0000002004107812 */ /* 0x000fe200078efe11 */
[----:B------:R-:W-:Y:S01]  /*07a0*/  IMAD.HI R2, R13, 0x38e38e39, RZ ;  /* 0x38e38e390d027827 */ /* 0x000fe200078e02ff */
[----:B------:R-:W-:-:S02]  /*07b0*/  LOP3.LUT R10, R0, 0x50, R17, 0xfe, !PT ;  /* 0x00000050000a7812 */ /* 0x000fc400078efe11 */
[----:B------:R-:W-:Y:S01]  /*07c0*/  LOP3.LUT R8, R6, 0x70, R17, 0xfe, !PT ;  /* 0x0000007006087812 */ /* 0x000fe200078efe11 */
[----:B------:R-:W-:Y:S01]  /*07d0*/  IMAD.HI R0, R16, 0x38e38e39, RZ ;  /* 0x38e38e3910007827 */ /* 0x000fe200078e02ff */
[----:B------:R-:W-:Y:S02]  /*07e0*/  SHF.R.U32.HI R6, RZ, 0x1f, R2 ;  /* 0x0000001fff067819 */ /* 0x000fe40000011602 */
[----:B------:R-:W-:Y:S01]  /*07f0*/  LEA.HI.SX32 R14, R5, R7, 0x14 ;  /* 0x00000007050e7211 */ /* 0x000fe200078fa2ff */
[----:B------:R-:W-:Y:S01]  /*0800*/  IMAD.HI R4, R11, 0x38e38e39, RZ ;  /* 0x38e38e390b047827 */ /* 0x000fe200078e02ff */
[----:B------:R-:W-:Y:S02]  /*0810*/  SHF.R.U32.HI R3, RZ, 0x1f, R0 ;  /* 0x0000001fff037819 */ /* 0x000fe40000011600 */
[----:B------:R-:W-:Y:S01]  /*0820*/  LEA.HI.SX32 R17, R2, R6, 0x14 ;  /* 0x0000000602117211 */ /* 0x000fe200078fa2ff */
[----:B------:R-:W-:Y:S01]  /*0830*/  IMAD.HI R2, R9, 0x38e38e39, RZ ;  /* 0x38e38e3909027827 */ /* 0x000fe200078e02ff */
[----:B------:R-:W-:-:S02]  /*0840*/  LEA.HI.SX32 R15, R0, R3, 0x14 ;  /* 0x00000003000f7211 */ /* 0x000fc400078fa2ff */
[----:B------:R-:W-:Y:S01]  /*0850*/  SHF.R.U32.HI R6, RZ, 0x1f, R4 ;  /* 0x0000001fff067819 */ /* 0x000fe20000011604 */
[----:B------:R-:W-:Y:S01]  /*0860*/  IMAD.HI R3, R10, 0x38e38e39, RZ ;  /* 0x38e38e390a037827 */ /* 0x000fe200078e02ff */
[----:B------:R-:W-:Y:S02]  /*0870*/  IADD3 R75, R48, UR15, RZ ;  /* 0x0000000f304b7c10 */ /* 0x000fe4000fffe0ff */
[----:B------:R-:W-:Y:S01]  /*0880*/  LEA.HI.SX32 R7, R4, R6, 0x14 ;  /* 0x0000000604077211 */ /* 0x000fe200078fa2ff */
[----:B------:R-:W-:Y:S01]  /*0890*/  IMAD.HI R0, R8, 0x38e38e39, RZ ;  /* 0x38e38e3908007827 */ /* 0x000fe200078e02ff */
[----:B------:R-:W-:Y:S02]  /*08a0*/  SHF.R.U32.HI R5, RZ, 0x1f, R3 ;  /* 0x0000001fff057819 */ /* 0x000fe40000011603 */
[----:B------:R-:W-:Y:S01]  /*08b0*/  SHF.R.U32.HI R4, RZ, 0x1f, R2 ;  /* 0x0000001fff047819 */ /* 0x000fe20000011602 */
[----:B------:R-:W-:Y:S01]  /*08c0*/  IMAD R7, R7, -0x4800, R11 ;  /* 0xffffb80007077824 */ /* 0x000fe200078e020b */
[----:B------:R-:W-:Y:S01]  /*08d0*/  SHF.R.U32.HI R6, RZ, 0x1f, R0 ;  /* 0x0000001fff067819 */ /* 0x000fe20000011600 */
[----:B------:R-:W-:Y:S01]  /*08e0*/  IMAD R16, R15, -0x4800, R16 ;  /* 0xffffb8000f107824 */ /* 0x000fe200078e0210 */
[----:B------:R-:W-:Y:S01]  /*08f0*/  LEA.HI.SX32 R5, R3, R5, 0x14 ;  /* 0x0000000503057211 */ /* 0x000fe200078fa2ff */
[----:B------:R-:W-:Y:S01]  /*0900*/  IMAD.SHL.U32 R73, R73, 0x2, RZ ;  /* 0x0000000249497824 */ /* 0x000fe200078e00ff */
[----:B------:R-:W-:Y:S01]  /*0910*/  LEA.HI.SX32 R2, R2, R4, 0x14 ;  /* 0x0000000402027211 */ /* 0x000fe200078fa2ff */
[----:B------:R-:W-:Y:S01]  /*0920*/  IMAD R4, R17, -0x4800, R13 ;  /* 0xffffb80011047824 */ /* 0x000fe200078e020d */
[----:B------:R-:W-:Y:S01]  /*0930*/  LEA.HI.SX32 R0, R0, R6, 0x14 ;  /* 0x0000000600007211 */ /* 0x000fe200078fa2ff */
[----:B------:R-:W-:-:S02]  /*0940*/  IMAD R6, R14, -0x4800, R12 ;  /* 0xffffb8000e067824 */ /* 0x000fc400078e020c */
[----:B------:R-:W-:Y:S02]  /*0950*/  IMAD R5, R5, -0x4800, R10 ;  /* 0xffffb80005057824 */ /* 0x000fe400078e020a */
[----:B------:R-:W-:Y:S02]  /*0960*/  IMAD R3, R2, -0x4800, R9 ;  /* 0xffffb80002037824 */ /* 0x000fe400078e0209 */
[----:B------:R-:W-:Y:S02]  /*0970*/  IMAD R2, R0, -0x4800, R8 ;  /* 0xffffb80000027824 */ /* 0x000fe400078e0208 */
[--C-:B------:R-:W-:Y:S02]  /*0980*/  IMAD R4, R4, 0xc00, R20.reuse ;  /* 0x00000c0004047824 */ /* 0x100fe400078e0214 */
[--C-:B------:R-:W-:Y:S02]  /*0990*/  IMAD R6, R6, 0xc00, R20.reuse ;  /* 0x00000c0006067824 */ /* 0x100fe400078e0214 */
[----:B------:R-:W-:-:S02]  /*09a0*/  IMAD R5, R5, 0xc00, R20 ;  /* 0x00000c0005057824 */ /* 0x000fc400078e0214 */
[--C-:B------:R-:W-:Y:S02]  /*09b0*/  IMAD R3, R3, 0xc00, R20.reuse ;  /* 0x00000c0003037824 */ /* 0x100fe400078e0214 */
[--C-:B------:R-:W-:Y:S02]  /*09c0*/  IMAD R2, R2, 0xc00, R20.reuse ;  /* 0x00000c0002027824 */ /* 0x100fe400078e0214 */
[--C-:B------:R-:W-:Y:S02]  /*09d0*/  IMAD R0, R18, 0xc00, R20.reuse ;  /* 0x00000c0012007824 */ /* 0x100fe400078e0214 */
[----:B------:R-:W-:Y:S02]  /*09e0*/  IMAD R10, R7, 0xc00, R20 ;  /* 0x00000c00070a7824 */ /* 0x000fe400078e0214 */
[----:B-1---5:R-:W-:-:S04]  /*09f0*/  IMAD.WIDE R18, R4, 0x2, R22 ;  /* 0x0000000204127825 */ /* 0x022fc800078e0216 */
[----:B------:R-:W-:-:S04]  /*0a00*/  IMAD.WIDE R14, R6, 0x2, R22 ;  /* 0x00000002060e7825 */ /* 0x000fc800078e0216 */
[----:B------:R-:W-:-:S04]  /*0a10*/  IMAD.WIDE R8, R5, 0x2, R22 ;  /* 0x0000000205087825 */ /* 0x000fc800078e0216 */
[----:B------:R-:W-:Y:S01]  /*0a20*/  IMAD.WIDE R6, R3, 0x2, R22 ;  /* 0x0000000203067825 */ /* 0x000fe200078e0216 */
[----:B------:R-:W-:-:S03]  /*0a30*/  IADD3 R64, P1, R8, 0x100, RZ ;  /* 0x0000010008407810 */ /* 0x000fc60007f3e0ff */
[----:B------:R-:W-:Y:S01]  /*0a40*/  IMAD.WIDE R4, R2, 0x2, R22 ;  /* 0x0000000202047825 */ /* 0x000fe200078e0216 */
[----:B------:R-:W-:-:S03]  /*0a50*/  IADD3 R65, P2, R6, 0x100, RZ ;  /* 0x0000010006417810 */ /* 0x000fc60007f5e0ff */
[----:B------:R-:W-:Y:S01]  /*0a60*/  IMAD R16, R16, 0xc00, R20 ;  /* 0x00000c0010107824 */ /* 0x000fe200078e0214 */
[----:B------:R-:W-:Y:S01]  /*0a70*/  IADD3 R66, P3, R4, 0x100, RZ ;  /* 0x0000010004427810 */ /* 0x000fe20007f7e0ff */
[----:B--2---:R-:W-:-:S04]  /*0a80*/  IMAD.WIDE.U32 R2, R20, 0x2, R28 ;  /* 0x0000000214027825 */ /* 0x004fc800078e001c */
[----:B------:R-:W-:Y:S01]  /*0a90*/  IMAD.SHL.U32 R72, R72, 0x2, RZ ;  /* 0x0000000248487824 */ /* 0x000fe200078e00ff */
[----:B------:R-:W-:Y:S01]  /*0aa0*/  @!PT LDS RZ, [RZ] ;  /* 0x00000000fffff984 */ /* 0x000fe20000000800 */
[----:B------:R-:W-:Y:S01]  /*0ab0*/  @!PT LDS RZ, [RZ] ;  /* 0x00000000fffff984 */ /* 0x000fe20000000800 */
[----:B------:R-:W-:Y:S01]  /*0ac0*/  @!PT LDS RZ, [RZ] ;  /* 0x00000000fffff984 */ /* 0x000fe20000000800 */
[----:B------:R-:W-:Y:S01]  /*0ad0*/  LDGSTS.E.BYPASS.LTC128B.128 [R75], desc[UR22][R2.64] ;  /* 0x00000000024b7fae */ /* 0x000fe2000b901d56 */
[----:B------:R-:W-:Y:S02]  /*0ae0*/  IMAD.SHL.U32 R71, R71, 0x2, RZ ;  /* 0x0000000247477824 */ /* 0x000fe400078e00ff */
[----:B------:R-:W-:Y:S01]  /*0af0*/  IMAD.WIDE R12, R0, 0x2, R22 ;  /* 0x00000002000c7825 */ /* 0x000fe200078e0216 */
[----:B------:R-:W0:Y:S03]  /*0b00*/  LDGDEPBAR ;  /* 0x00000000000079af */ /* 0x000e260000000000 */
[----:B------:R-:W-:Y:S01]  /*0b10*/  IMAD.SHL.U32 R70, R70, 0x2, RZ ;  /* 0x0000000246467824 */ /* 0x000fe200078e00ff */
[----:B------:R-:W-:Y:S01]  /*0b20*/  LDGSTS.E.BYPASS.LTC128B.128 [R75+0x1000], desc[UR22][R12.64] ;  /* 0x010000000c4b7fae */ /* 0x000fe2000b901d56 */
[----:B------:R-:W-:Y:S01]  /*0b30*/  IMAD.SHL.U32 R69, R69, 0x2, RZ ;  /* 0x0000000245457824 */ /* 0x000fe200078e00ff */
[----:B------:R-:W-:Y:S01]  /*0b40*/  IADD3 R74, P0, R12, 0x100, RZ ;  /* 0x000001000c4a7810 */ /* 0x000fe20007f1e0ff */
[----:B------:R-:W-:-:S02]  /*0b50*/  VIADD R25, R73, UR15 ;  /* 0x0000000f49197c36 */ /* 0x000fc40008000000 */
[----:B------:R-:W-:-:S03]  /*0b60*/  IMAD.WIDE R16, R16, 0x2, R22 ;  /* 0x0000000210107825 */ /* 0x000fc600078e0216 */
[----:B------:R-:W-:Y:S01]  /*0b70*/  LDGSTS.E.BYPASS.LTC128B.128 [R25+0x1000], desc[UR22][R18.64] ;  /* 0x0100000012197fae */ /* 0x000fe2000b901d56 */
[----:B------:R-:W-:-:S04]  /*0b80*/  IMAD.WIDE R10, R10, 0x2, R22 ;  /* 0x000000020a0a7825 */ /* 0x000fc800078e0216 */
[----:B------:R-:W-:Y:S02]  /*0b90*/  IMAD.SHL.U32 R68, R68, 0x2, RZ ;  /* 0x0000000244447824 */ /* 0x000fe400078e00ff */
[----:B------:R-:W-:Y:S02]  /*0ba0*/  VIADD R24, R72, UR15 ;  /* 0x0000000f48187c36 */ /* 0x000fe40008000000 */
[----:B------:R-:W-:Y:S02]  /*0bb0*/  IMAD.SHL.U32 R67, R67, 0x2, RZ ;  /* 0x0000000243437824 */ /* 0x000fe400078e00ff */
[----:B------:R-:W-:Y:S01]  /*0bc0*/  VIADD R23, R71, UR15 ;  /* 0x0000000f47177c36 */ /* 0x000fe20008000000 */
[----:B------:R-:W-:Y:S01]  /*0bd0*/  LDGSTS.E.BYPASS.LTC128B.128 [R24+0x1000], desc[UR22][R16.64] ;  /* 0x0100000010187fae */ /* 0x000fe2000b901d56 */
[----:B------:R-:W-:Y:S02]  /*0be0*/  VIADD R22, R70, UR15 ;  /* 0x0000000f46167c36 */ /* 0x000fe40008000000 */
[----:B------:R-:W-:Y:S01]  /*0bf0*/  VIADD R21, R69, UR15 ;  /* 0x0000000f45157c36 */ /* 0x000fe20008000000 */
[----:B------:R-:W-:Y:S01]  /*0c00*/  LDGSTS.E.BYPASS.LTC128B.128 [R23+0x1000], desc[UR22][R14.64] ;  /* 0x010000000e177fae */ /* 0x000fe2000b901d56 */
[----:B------:R-:W-:-:S02]  /*0c10*/  VIADD R20, R68, UR15 ;  /* 0x0000000f44147c36 */ /* 0x000fc40008000000 */
[----:B------:R-:W-:Y:S01]  /*0c20*/  VIADD R0, R67, UR15 ;  /* 0x0000000f43007c36 */ /* 0x000fe20008000000 */
[----:B------:R-:W-:Y:S01]  /*0c30*/  LDGSTS.E.BYPASS.LTC128B.128 [R22+0x1000], desc[UR22][R10.64] ;  /* 0x010000000a167fae */ /* 0x000fe2000b901d56 */
[----:B------:R-:W-:Y:S02]  /*0c40*/  IMAD.SHL.U32 R49, R49, 0x2, RZ ;  /* 0x0000000231317824 */ /* 0x000fe400078e00ff */
[----:B------:R-:W-:Y:S01]  /*0c50*/  IMAD.X R61, RZ, RZ, R5, P3 ;  /* 0x000000ffff3d7224 */ /* 0x000fe200018e0605 */
[----:B------:R-:W-:Y:S01]  /*0c60*/  LDGSTS.E.BYPASS.LTC128B.128 [R21+0x1000], desc[UR22][R8.64] ;  /* 0x0100000008157fae */ /* 0x000fe2000b901d56 */
[----:B------:R-:W-:Y:S01]  /*0c70*/  IMAD.X R62, RZ, RZ, R13, P0 ;  /* 0x000000ffff3e7224 */ /* 0x000fe200000e060d */
[----:B------:R-:W-:Y:S01]  /*0c80*/  IADD3 R63, P0, R10, 0x100, RZ ;  /* 0x000001000a3f7810 */ /* 0x000fe20007f1e0ff */
[----:B------:R-:W-:Y:S01]  /*0c90*/  IMAD.X R59, RZ, RZ, R9, P1 ;  /* 0x000000ffff3b7224 */ /* 0x000fe200008e0609 */
[----:B------:R-:W-:Y:S01]  /*0ca0*/  LDGSTS.E.BYPASS.LTC128B.128 [R20+0x1000], desc[UR22][R6.64] ;  /* 0x0100000006147fae */ /* 0x000fe2000b901d56 */
[----:B------:R-:W-:Y:S01]  /*0cb0*/  IMAD.X R60, RZ, RZ, R7, P2 ;  /* 0x000000ffff3c7224 */ /* 0x000fe200010e0607 */
[----:B------:R-:W-:Y:S01]  /*0cc0*/  IADD3 R56, P3, R14, 0x100, RZ ;  /* 0x000001000e387810 */ /* 0x000fe20007f7e0ff */
[----:B------:R-:W-:Y:S01]  /*0cd0*/  IMAD.X R57, RZ, RZ, R11, P0 ;  /* 0x000000ffff397224 */ /* 0x000fe200000e060b */
[----:B------:R-:W-:Y:S01]  /*0ce0*/  LDGSTS.E.BYPASS.LTC128B.128 [R0+0x1000], desc[UR22][R4.64] ;  /* 0x0100000004007fae */ /* 0x000fe2000b901d56 */
[----:B------:R-:W-:Y:S01]  /*0cf0*/  IADD3 R54, P1, R18, 0x100, RZ ;  /* 0x0000010012367810 */ /* 0x000fe20007f3e0ff */
[----:B------:R-:W-:Y:S01]  /*0d00*/  IMAD.SHL.U32 R46, R46, 0x2, RZ ;  /* 0x000000022e2e7824 */ /* 0x000fe200078e00ff */
[----:B------:R-:W-:Y:S01]  /*0d10*/  IADD3 R55, P2, R16, 0x100, RZ ;  /* 0x0000010010377810 */ /* 0x000fe20007f5e0ff */
[----:B------:R-:W0:Y:S01]  /*0d20*/  LDGDEPBAR ;  /* 0x00000000000079af */ /* 0x000e220000000000 */
[----:B------:R-:W-:-:S02]  /*0d30*/  IMAD.X R53, RZ, RZ, R15, P3 ;  /* 0x000000ffff357224 */ /* 0x000fc400018e060f */
[----:B------:R-:W-:Y:S01]  /*0d40*/  IADD3.X R52, RZ, R17, RZ, P2, !PT ;  /* 0x00000011ff347210 */ /* 0x000fe200017fe4ff */
[----:B------:R-:W-:Y:S01]  /*0d50*/  BAR.SYNC.DEFER_BLOCKING 0x0 ;  /* 0x0000000000007b1d */ /* 0x000fe20000010000 */
[----:B------:R-:W-:Y:S02]  /*0d60*/  IMAD.X R51, RZ, RZ, R19, P1 ;  /* 0x000000ffff337224 */ /* 0x000fe400008e0613 */
[----:B------:R-:W-:Y:S02]  /*0d70*/  IMAD.SHL.U32 R45, R45, 0x2, RZ ;  /* 0x000000022d2d7824 */ /* 0x000fe400078e00ff */
[----:B------:R-:W-:Y:S01]  /*0d80*/  IMAD.SHL.U32 R44, R44, 0x2, RZ ;  /* 0x000000022c2c7824 */ /* 0x000fe200078e00ff */
[----:B------:R-:W-:Y:S01]  /*0d90*/  @!PT LDS RZ, [RZ] ;  /* 0x00000000fffff984 */ /* 0x000fe20000000800 */
[----:B------:R-:W-:Y:S01]  /*0da0*/  @!PT LDS RZ, [RZ] ;  /* 0x00000000fffff984 */ /* 0x000fe20000000800 */
[----:B------:R-:W-:Y:S01]  /*0db0*/  @!PT LDS RZ, [RZ] ;  /* 0x00000000fffff984 */ /* 0x000fe20000000800 */
[----:B------:R1:W-:Y:S04]  /*0dc0*/  LDGSTS.E.BYPASS.LTC128B.128 [R75+0x800], desc[UR22][R2.64+0x80] ;  /* 0x00800080024b7fae */ /* 0x0003e8000b901d56 */
[----:B------:R-:W0:Y:S04]  /*0dd0*/  LDGDEPBAR ;  /* 0x00000000000079af */ /* 0x000e280000000000 */
[----:B------:R2:W-:Y:S04]  /*0de0*/  LDGSTS.E.BYPASS.LTC128B.128 [R75+0x5000], desc[UR22][R12.64+0x80] ;  /* 0x050000800c4b7fae */ /* 0x0005e8000b901d56 */
[----:B------:R3:W-:Y:S04]  /*0df0*/  LDGSTS.E.BYPASS.LTC128B.128 [R25+0x5000], desc[UR22][R18.64+0x80] ;  /* 0x0500008012197fae */ /* 0x0007e8000b901d56 */
[----:B------:R4:W-:Y:S04]  /*0e00*/  LDGSTS.E.BYPASS.LTC128B.128 [R24+0x5000], desc[UR22][R16.64+0x80] ;  /* 0x0500008010187fae */ /* 0x0009e8000b901d56 */
[----:B------:R5:W-:Y:S04]  /*0e10*/  LDGSTS.E.BYPASS.LTC128B.128 [R23+0x5000], desc[UR22][R14.64+0x80] ;  /* 0x050000800e177fae */ /* 0x000be8000b901d56 */
[----:B------:R5:W-:Y:S01]  /*0e20*/  LDGSTS.E.BYPASS.LTC128B.128 [R22+0x5000], desc[UR22][R10.64+0x80] ;  /* 0x050000800a167fae */ /* 0x000be2000b901d56 */
[----:B-1----:R-:W-:-:S03]  /*0e30*/  SHF.R.U32.HI R2, RZ, 0x3, R76 ;  /* 0x00000003ff027819 */ /* 0x002fc6000001164c */
[----:B------:R1:W-:Y:S04]  /*0e40*/  LDGSTS.E.BYPASS.LTC128B.128 [R21+0x5000], desc[UR22][R8.64+0x80] ;  /* 0x0500008008157fae */ /* 0x0003e8000b901d56 */
[----:B------:R1:W-:Y:S01]  /*0e50*/  LDGSTS.E.BYPASS.LTC128B.128 [R20+0x5000], desc[UR22][R6.64+0x80] ;  /* 0x0500008006147fae */ /* 0x0003e2000b901d56 */
[----:B--2---:R-:W-:-:S03]  /*0e60*/  LOP3.LUT R12, R76, 0x7, RZ, 0xc0, !PT ;  /* 0x000000074c0c7812 */ /* 0x004fc600078ec0ff */
[----:B------:R2:W-:Y:S01]  /*0e70*/  LDGSTS.E.BYPASS.LTC128B.128 [R0+0x5000], desc[UR22][R4.64+0x80] ;  /* 0x0500008004007fae */ /* 0x0005e2000b901d56 */
[----:B---3--:R-:W-:-:S03]  /*0e80*/  CS2R R18, SRZ ;  /* 0x0000000000127805 */ /* 0x008fc6000001ff00 */
[----:B------:R-:W0:Y:S01]  /*0e90*/  LDGDEPBAR ;  /* 0x00000000000079af */ /* 0x000e220000000000 */
[----:B----4-:R-:W-:Y:S02]  /*0ea0*/  CS2R R16, SRZ ;  /* 0x0000000000107805 */ /* 0x010fe4000001ff00 */
[----:B-----5:R-:W-:Y:S02]  /*0eb0*/  CS2R R14, SRZ ;  /* 0x00000000000e7805 */ /* 0x020fe4000001ff00 */
[----:B------:R-:W-:Y:S02]  /*0ec0*/  SGXT.U32 R22, R2, 0x1 ;  /* 0x000000010216781a */ /* 0x000fe40000000000 */
[----:B------:R-:W-:Y:S02]  /*0ed0*/  CS2R R10, SRZ ;  /* 0x00000000000a7805 */ /* 0x000fe4000001ff00 */
[----:B------:R-:W-:Y:S02]  /*0ee0*/  LOP3.LUT R3, R22, 0x7, R76, 0x78, !PT ;  /* 0x0000000716037812 */ /* 0x000fe400078e784c */
[----:B-1----:R-:W-:-:S02]  /*0ef0*/  CS2R R8, SRZ ;  /* 0x0000000000087805 */ /* 0x002fc4000001ff00 */
[----:B------:R-:W-:Y:S02]  /*0f00*/  LOP3.LUT R21, R26, 0x7, R76, 0xf8, !PT ;  /* 0x000000071a157812 */ /* 0x000fe400078ef84c */
[C---:B------:R-:W-:Y:S01]  /*0f10*/  LOP3.LUT R2, R22.reuse, 0x2, RZ, 0xfc, !PT ;  /* 0x0000000216027812 */ /* 0x040fe200078efcff */
[----:B------:R-:W-:Y:S01]  /*0f20*/  IMAD.SHL.U32 R23, R3, 0x8, RZ ;  /* 0x0000000803177824 */ /* 0x000fe200078e00ff */
[C---:B------:R-:W-:Y:S02]  /*0f30*/  LOP3.LUT R20, R22.reuse, 0x6, RZ, 0xfc, !PT ;  /* 0x0000000616147812 */ /* 0x040fe400078efcff */
[----:B------:R-:W-:Y:S02]  /*0f40*/  CS2R R6, SRZ ;  /* 0x0000000000067805 */ /* 0x000fe4000001ff00 */
[----:B--2---:R-:W-:Y:S01]  /*0f50*/  LOP3.LUT R0, R22, 0x4, RZ, 0xfc, !PT ;  /* 0x0000000416007812 */ /* 0x004fe200078efcff */
[----:B------:R-:W-:-:S04]  /*0f60*/  DEPBAR.LE SB0, 0x2 ;  /* 0x000080800000791a */ /* 0x000fc80000000000 */
[----:B------:R-:W-:Y:S01]  /*0f70*/  LOP3.LUT R3, R0, 0x7, R76, 0x78, !PT ;  /* 0x0000000700037812 */ /* 0x000fe200078e784c */
[----:B------:R-:W-:Y:S01]  /*0f80*/  IMAD.SHL.U32 R0, R21, 0x40, RZ ;  /* 0x0000004015007824 */ /* 0x000fe200078e00ff */
[----:B------:R-:W-:Y:S01]  /*0f90*/  LOP3.LUT R22, R2, 0x7, R76, 0x78, !PT ;  /* 0x0000000702167812 */ /* 0x000fe200078e784c */
[----:B------:R-:W-:Y:S01]  /*0fa0*/  IMAD.WIDE.U32 R4, R12, 0x10, R28 ;  /* 0x000000100c047825 */ /* 0x000fe200078e001c */
[----:B------:R-:W-:Y:S02]  /*0fb0*/  LOP3.LUT R2, R20, 0x7, R76, 0x78, !PT ;  /* 0x0000000714027812 */ /* 0x000fe400078e784c */
[----:B------:R-:W-:Y:S02]  /*0fc0*/  CS2R R12, SRZ ;  /* 0x00000000000c7805 */ /* 0x000fe4000001ff00 */
[----:B------:R-:W-:Y:S01]  /*0fd0*/  LOP3.LUT R23, R0, R23, RZ, 0xfc, !PT ;  /* 0x0000001700177212 */ /* 0x000fe200078efcff */
[----:B------:R-:W-:Y:S01]  /*0fe0*/  IMAD.SHL.U32 R22, R22, 0x8, RZ ;  /* 0x0000000816167824 */ /* 0x000fe200078e00ff */
[----:B------:R-:W-:Y:S01]  /*0ff0*/  SHF.L.U32 R21, R3, 0x3, RZ ;  /* 0x0000000303157819 */ /* 0x000fe200000006ff */
[----:B------:R-:W-:Y:S01]  /*1000*/  IMAD.SHL.U32 R20, R2, 0x8, RZ ;  /* 0x0000000802147824 */ /* 0x000fe200078e00ff */
[----:B------:R-:W-:Y:S01]  /*1010*/  BAR.SYNC.DEFER_BLOCKING 0x0 ;  /* 0x0000000000007b1d */ /* 0x000fe20000010000 */
[----:B------:R-:W-:Y:S01]  /*1020*/  IMAD.SHL.U32 R47, R23, 0x2, RZ ;  /* 0x00000002172f7824 */ /* 0x000fe200078e00ff */
[----:B------:R-:W-:-:S02]  /*1030*/  LOP3.LUT R3, R0, R22, RZ, 0xfc, !PT ;  /* 0x0000001600037212 */ /* 0x000fc400078efcff */
[C---:B------:R-:W-:Y:S02]  /*1040*/  LOP3.LUT R2, R0.reuse, R21, RZ, 0xfc, !PT ;  /* 0x0000001500027212 */ /* 0x040fe400078efcff */
[----:B------:R-:W-:Y:S01]  /*1050*/  LOP3.LUT R0, R0, R20, RZ, 0xfc, !PT ;  /* 0x0000001400007212 */ /* 0x000fe200078efcff */
[----:B------:R-:W-:Y:S01]  /*1060*/  IMAD.SHL.U32 R3, R3, 0x2, RZ ;  /* 0x0000000203037824 */ /* 0x000fe200078e00ff */
[----:B------:R-:W-:Y:S01]  /*1070*/  IADD3 R58, P0, R4, 0x100, RZ ;  /* 0x00000100043a7810 */ /* 0x000fe20007f1e0ff */
[----:B------:R-:W-:Y:S02]  /*1080*/  IMAD.SHL.U32 R2, R2, 0x2, RZ ;  /* 0x0000000202027824 */ /* 0x000fe400078e00ff */
[----:B------:R-:W-:Y:S02]  /*1090*/  IMAD.SHL.U32 R0, R0, 0x2, RZ ;  /* 0x0000000200007824 */ /* 0x000fe400078e00ff */
[----:B------:R-:W-:Y:S01]  /*10a0*/  IMAD.X R50, RZ, RZ, R5, P0 ;  /* 0x000000ffff327224 */ /* 0x000fe200000e0605 */
[----:B------:R-:W-:Y:S01]  /*10b0*/  CS2R R4, SRZ ;  /* 0x0000000000047805 */ /* 0x000fe2000001ff00 */
[----:B------:R1:W2:Y:S04]  /*10c0*/  LDSM.16.M88.4 R20, [R49+UR15] ;  /* 0x0000000f3114783b */ /* 0x0002a80008000200 */
[----:B------:R1:W3:Y:S04]  /*10d0*/  LDSM.16.M88.4 R24, [R47+UR15+0x1000] ;  /* 0x0010000f2f18783b */ /* 0x0002e80008000200 */
[----:B------:R1:W4:Y:S01]  /*10e0*/  LDSM.16.M88.4 R28, [R47+UR15+0x3000] ;  /* 0x0030000f2f1c783b */ /* 0x0003220008000200 */
[----:B------:R-:W-:-:S04]  /*10f0*/  DEPBAR.LE SB1, 0x0 ;  /* 0x000090000000791a */ /* 0x000fc80000000000 */
.L_x_0:
[----:B------:R-:W-:-:S01]  /*1100*/  LDSM.16.M88.4 R32, [R46+UR4] ;  /* 0x000000042e20783b */ /* 0x000fc20008000200 */
[----:B-123--:R-:W-:Y:S01]  /*1110*/  HMMA.16816.F32.BF16 R4, R20, R24, R4 ;  /* 0x000000181404723c */ /* 0x00efe20000041804 */
[----:B------:R-:W-:Y:S02]  /*1120*/  UIADD3 UR13, UR13, 0x40, URZ ;  /* 0x000000400d0d7890 */ /* 0x000fe4000fffe03f */
[----:B------:R-:W2:Y:S01]  /*1130*/  LDSM.16.M88.4 R36, [R3+UR5] ;  /* 0x000000050324783b */ /* 0x000ea20008000200 */
[----:B------:R-:W-:Y:S02]  /*1140*/  UIADD3 UR12, UR12, 0x1, URZ ;  /* 0x000000010c0c7890 */ /* 0x000fe4000fffe03f */
[----:B------:R-:W-:Y:S01]  /*1150*/  HMMA.16816.F32.BF16 R8, R20, R26, R8 ;  /* 0x0000001a1408723c */ /* 0x000fe20000041808 */
[----:B------:R-:W3:Y:S01]  /*1160*/  LDSM.16.M88.4 R40, [R3+UR5+0x2000] ;  /* 0x002000050328783b */ /* 0x000ee20008000200 */
[----:B------:R-:W-:Y:S02]  /*1170*/  UISETP.GE.U32.AND UP1, UPT, UR13, 0xb80, UPT ;  /* 0x00000b800d00788c */ /* 0x000fe4000bf26070 */
[----:B------:R-:W-:Y:S01]  /*1180*/  UIADD3 UR18, UR18, 0x1, URZ ;  /* 0x0000000112127890 */ /* 0x000fe2000fffe03f */
[----:B------:R-:W-:Y:S01]  /*1190*/  LDSM.16.M88.4 R24, [R2+UR5] ;  /* 0x000000050218783b */ /* 0x000fe20008000200 */
[----:B----4-:R-:W-:Y:S02]  /*11a0*/  HMMA.16816.F32.BF16 R12, R20, R28, R12 ;  /* 0x0000001c140c723c */ /* 0x010fe4000004180c */
[----:B------:R-:W-:Y:S01]  /*11b0*/  UISETP.GE.AND UP0, UPT, UR18, 0x2, UPT ;  /* 0x000000021200788c */ /* 0x000fe2000bf06270 */
[----:B------:R-:W-:Y:S01]  /*11c0*/  PLOP3.LUT P0, PT, PT, PT, UP1, 0x80, 0x0 ;  /* 0x000000000000781c */ /* 0x000fe20003f0f018 */
[----:B------:R-:W-:Y:S02]  /*11d0*/  UISETP.GE.U32.AND UP1, UPT, UR13, 0xbc0, UPT ;  /* 0x00000bc00d00788c */ /* 0x000fe4000bf26070 */
[----:B------:R-:W-:Y:S01]  /*11e0*/  HMMA.16816.F32.BF16 R16, R20, R30, R16 ;  /* 0x0000001e1410723c */ /* 0x000fe20000041810 */
[----:B------:R-:W4:Y:S01]  /*11f0*/  LDSM.16.M88.4 R20, [R45+UR4] ;  /* 0x000000042d14783b */ /* 0x000f220008000200 */
[----:B------:R-:W-:Y:S03]  /*1200*/  USEL UR18, UR18, URZ, !UP0 ;  /* 0x0000003f12127287 */ /* 0x000fe6000c000000 */
[----:B------:R-:W4:Y:S01]  /*1210*/  LDSM.16.M88.4 R28, [R2+UR5+0x2000] ;  /* 0x00200005021c783b */ /* 0x000f220008000200 */
[----:B------:R-:W-:Y:S02]  /*1220*/  ULEA UR21, UR18, UR14, 0xe ;  /* 0x0000000e12157291 */ /* 0x000fe4000f8e703f */
[----:B------:R-:W-:Y:S04]  /*1230*/  UISETP.GE.AND UP0, UPT, UR12, 0x2, UPT ;  /* 0x000000020c00788c */ /* 0x000fe8000bf06270 */
[----:B------:R-:W-:-:S01]  /*1240*/  USEL UR12, UR12, URZ, !UP0 ;  /* 0x0000003f0c0c7287 */ /* 0x000fc2000c000000 */
[----:B--2---:R-:W-:Y:S06]  /*1250*/  HMMA.16816.F32.BF16 R4, R32, R36, R4 ;  /* 0x000000242004723c */ /* 0x004fec0000041804 */
[----:B------:R-:W-:Y:S01]  /*1260*/  HMMA.16816.F32.BF16 R8, R32, R38, R8 ;  /* 0x000000262008723c */ /* 0x000fe20000041808 */
[----:B------:R-:W-:Y:S05]  /*1270*/  LDSM.16.M88.4 R36, [R0+UR5] ;  /* 0x000000050024783b */ /* 0x000fea0008000200 */
[----:B---3--:R-:W-:Y:S06]  /*1280*/  HMMA.16816.F32.BF16 R12, R32, R40, R12 ;  /* 0x00000028200c723c */ /* 0x008fec000004180c */
[----:B------:R-:W-:Y:S01]  /*1290*/  HMMA.16816.F32.BF16 R16, R32, R42, R16 ;  /* 0x0000002a2010723c */ /* 0x000fe20000041810 */
[----:B------:R-:W2:Y:S01]  /*12a0*/  LDSM.16.M88.4 R32, [R44+UR4] ;  /* 0x000000042c20783b */ /* 0x000ea20008000200 */
[----:B------:R-:W-:Y:S03]  /*12b0*/  ULEA UR4, UR12, UR15, 0xb ;  /* 0x0000000f0c047291 */ /* 0x000fe6000f8e583f */
[----:B------:R-:W3:-:S01]  /*12c0*/  LDSM.16.M88.4 R40, [R0+UR5+0x2000] ;  /* 0x002000050028783b */ /* 0x000ec20008000200 */
[----:B----4-:R-:W-:Y:S01]  /*12d0*/  HMMA.16816.F32.BF16 R4, R20, R24, R4 ;  /* 0x000000181404723c */ /* 0x010fe20000041804 */
[----:B------:R-:W-:Y:S01]  /*12e0*/  ULEA UR5, UR12, UR14, 0xe ;  /* 0x0000000e0c057291 */ /* 0x000fe2000f8e703f */
[----:B------:R-:W-:Y:S04]  /*12f0*/  BAR.SYNC.DEFER_BLOCKING 0x0 ;  /* 0x0000000000007b1d */ /* 0x000fe80000010000 */
[----:B------:R-:W-:Y:S06]  /*1300*/  HMMA.16816.F32.BF16 R8, R20, R26, R8 ;  /* 0x0000001a1408723c */ /* 0x000fec0000041808 */
[----:B------:R-:W-:Y:S05]  /*1310*/  HMMA.16816.F32.BF16 R12, R20, R28, R12 ;  /* 0x0000001c140c723c */ /* 0x000fea000004180c */
[----:B------:R-:W-:Y:S02]  /*1320*/  IADD3 R24, P1, R74, UR10, RZ ;  /* 0x0000000a4a187c10 */ /* 0x000fe4000ff3e0ff */
[----:B------:R-:W-:Y:S04]  /*1330*/  VIADD R28, R69, UR21 ;  /* 0x00000015451c7c36 */ /* 0x000fe80008000000 */
[----:B------:R-:W-:Y:S01]  /*1340*/  IADD3.X R25, R62, UR9, RZ, P1, !PT ;  /* 0x000000093e197c10 */ /* 0x000fe20008ffe4ff */
[----:B------:R-:W-:Y:S07]  /*1350*/  HMMA.16816.F32.BF16 R16, R20, R30, R16 ;  /* 0x0000001e1410723c */ /* 0x000fee0000041810 */
[----:B------:R-:W-:Y:S01]  /*1360*/  IADD3 R20, P2, R58, UR10, RZ ;  /* 0x0000000a3a147c10 */ /* 0x000fe2000ff5e0ff */
[----:B------:R-:W-:Y:S03]  /*1370*/  IMAD.U32 R22, RZ, RZ, UR18 ;  /* 0x00000012ff167e24 */ /* 0x000fe6000f8e00ff */
[----:B------:R-:W-:Y:S01]  /*1380*/  IADD3.X R21, R50, UR9, RZ, P2, !PT ;  /* 0x0000000932157c10 */ /* 0x000fe200097fe4ff */
[----:B------:R-:W-:Y:S01]  /*1390*/  IMAD R22, R22, 0x800, R75 ;  /* 0x0000080016167824 */ /* 0x000fe200078e024b */
[----:B------:R-:W-:Y:S01]  /*13a0*/  IADD3 R26, P2, R54, UR10, RZ ;  /* 0x0000000a361a7c10 */ /* 0x000fe2000ff5e0ff */
[----:B--2---:R-:W-:Y:S03]  /*13b0*/  HMMA.16816.F32.BF16 R4, R32, R36, R4 ;  /* 0x000000242004723c */ /* 0x004fe60000041804 */
[----:B------:R-:W-:Y:S01]  /*13c0*/  @!PT LDS RZ, [RZ] ;  /* 0x00000000fffff984 */ /* 0x000fe20000000800 */
[----:B------:R-:W-:Y:S01]  /*13d0*/  @!PT LDS RZ, [RZ] ;  /* 0x00000000fffff984 */ /* 0x000fe20000000800 */
[----:B------:R-:W-:Y:S01]  /*13e0*/  @!PT LDS RZ, [RZ] ;  /* 0x00000000fffff984 */ /* 0x000fe20000000800 */
[----:B------:R2:W-:Y:S02]  /*13f0*/  LDGSTS.E.BYPASS.LTC128B.128 [R22], desc[UR22][R20.64], !P0 ;  /* 0x0000000014167fae */ /* 0x0005e4000c101d56 */
[----:B------:R-:W-:-:S01]  /*1400*/  IADD3.X R27, R51, UR9, RZ, P2, !PT ;  /* 0x00000009331b7c10 */ /* 0x000fc200097fe4ff */
[----:B------:R-:W-:Y:S01]  /*1410*/  HMMA.16816.F32.BF16 R8, R32, R38, R8 ;  /* 0x000000262008723c */ /* 0x000fe20000041808 */
[----:B------:R-:W0:Y:S05]  /*1420*/  LDGDEPBAR ;  /* 0x00000000000079af */ /* 0x000e2a0000000000 */
[----:B---3--:R-:W-:Y:S06]  /*1430*/  HMMA.16816.F32.BF16 R12, R32, R40, R12 ;  /* 0x00000028200c723c */ /* 0x008fec000004180c */
[----:B------:R-:W-:Y:S05]  /*1440*/  HMMA.16816.F32.BF16 R16, R32, R42, R16 ;  /* 0x0000002a2010723c */ /* 0x000fea0000041810 */
[----:B--2---:R-:W-:Y:S01]  /*1450*/  VIADD R20, R48, UR21 ;  /* 0x0000001530147c36 */ /* 0x004fe20008000000 */
[----:B------:R-:W-:Y:S01]  /*1460*/  IADD3 R22, P1, R55, UR10, RZ ;  /* 0x0000000a37167c10 */ /* 0x000fe2000ff3e0ff */
[----:B------:R-:W-:Y:S03]  /*1470*/  VIADD R21, R73, UR21 ;  /* 0x0000001549157c36 */ /* 0x000fe60008000000 */
[----:B------:R2:W-:Y:S01]  /*1480*/  LDGSTS.E.BYPASS.LTC128B.128 [R20], desc[UR22][R24.64], !P0 ;  /* 0x0000000018147fae */ /* 0x0005e2000c101d56 */
[----:B------:R-:W-:Y:S03]  /*1490*/  IADD3.X R23, R52, UR9, RZ, P1, !PT ;  /* 0x0000000934177c10 */ /* 0x000fe60008ffe4ff */
[----:B------:R3:W-:Y:S01]  /*14a0*/  LDGSTS.E.BYPASS.LTC128B.128 [R21], desc[UR22][R26.64], !P0 ;  /* 0x000000001a157fae */ /* 0x0007e2000c101d56 */
[----:B--2---:R-:W-:Y:S01]  /*14b0*/  IADD3 R20, P2, R56, UR10, RZ ;  /* 0x0000000a38147c10 */ /* 0x004fe2000ff5e0ff */
[----:B------:R-:W-:Y:S02]  /*14c0*/  VIADD R24, R72, UR21 ;  /* 0x0000001548187c36 */ /* 0x000fe40008000000 */
[----:B------:R-:W-:Y:S01]  /*14d0*/  VIADD R25, R71, UR21 ;  /* 0x0000001547197c36 */ /* 0x000fe20008000000 */
[----:B---3--:R-:W-:Y:S02]  /*14e0*/  IADD3.X R21, R53, UR9, RZ, P2, !PT ;  /* 0x0000000935157c10 */ /* 0x008fe400097fe4ff */
[----:B------:R2:W-:Y:S01]  /*14f0*/  LDGSTS.E.BYPASS.LTC128B.128 [R24], desc[UR22][R22.64], !P0 ;  /* 0x0000000016187fae */ /* 0x0005e2000c101d56 */
[----:B------:R-:W-:Y:S03]  /*1500*/  IADD3 R26, P1, R63, UR10, RZ ;  /* 0x0000000a3f1a7c10 */ /* 0x000fe6000ff3e0ff */
[----:B------:R3:W-:Y:S01]  /*1510*/  LDGSTS.E.BYPASS.LTC128B.128 [R25], desc[UR22][R20.64], !P0 ;  /* 0x0000000014197fae */ /* 0x0007e2000c101d56 */
[----:B------:R-:W-:Y:S02]  /*1520*/  IADD3.X R27, R57, UR9, RZ, P1, !PT ;  /* 0x00000009391b7c10 */ /* 0x000fe40008ffe4ff */
[----:B--2---:R-:W-:Y:S02]  /*1530*/  IADD3 R24, P3, R64, UR10, RZ ;  /* 0x0000000a40187c10 */ /* 0x004fe4000ff7e0ff */
[----:B------:R-:W-:Y:S01]  /*1540*/  IADD3 R22, P2, R65, UR10, RZ ;  /* 0x0000000a41167c10 */ /* 0x000fe2000ff5e0ff */
[----:B---3--:R-:W-:Y:S01]  /*1550*/  VIADD R21, R70, UR21 ;  /* 0x0000001546157c36 */ /* 0x008fe20008000000 */
[----:B------:R-:W-:Y:S02]  /*1560*/  IADD3.X R25, R59, UR9, RZ, P3, !PT ;  /* 0x000000093b197c10 */ /* 0x000fe40009ffe4ff */
[----:B------:R-:W-:Y:S01]  /*1570*/  IADD3 R20, P1, R66, UR10, RZ ;  /* 0x0000000a42147c10 */ /* 0x000fe2000ff3e0ff */
[----:B------:R-:W-:Y:S01]  /*1580*/  UIADD3 UR10, UP0, UR10, 0x80, URZ ;  /* 0x000000800a0a7890 */ /* 0x000fe2000ff1e03f */
[----:B------:R2:W-:Y:S01]  /*1590*/  LDGSTS.E.BYPASS.LTC128B.128 [R21], desc[UR22][R26.64], !P0 ;  /* 0x000000001a157fae */ /* 0x0005e2000c101d56 */
[----:B------:R-:W-:Y:S03]  /*15a0*/  IADD3.X R23, R60, UR9, RZ, P2, !PT ;  /* 0x000000093c177c10 */ /* 0x000fe600097fe4ff */
[----:B------:R-:W-:Y:S01]  /*15b0*/  LDGSTS.E.BYPASS.LTC128B.128 [R28], desc[UR22][R24.64], !P0 ;  /* 0x00000000181c7fae */ /* 0x000fe2000c101d56 */
[----:B--2---:R-:W-:Y:S01]  /*15c0*/  VIADD R27, R68, UR21 ;  /* 0x00000015441b7c36 */ /* 0x004fe20008000000 */
[----:B------:R-:W-:Y:S01]  /*15d0*/  IADD3.X R21, R61, UR9, RZ, P1, !PT ;  /* 0x000000093d157c10 */ /* 0x000fe20008ffe4ff */
[----:B------:R-:W-:Y:S01]  /*15e0*/  VIADD R26, R67, UR21 ;  /* 0x00000015431a7c36 */ /* 0x000fe20008000000 */
[----:B------:R-:W-:Y:S02]  /*15f0*/  UIADD3.X UR9, URZ, UR9, URZ, UP0, !UPT ;  /* 0x000000093f097290 */ /* 0x000fe400087fe43f */
[----:B------:R-:W-:Y:S04]  /*1600*/  LDGSTS.E.BYPASS.LTC128B.128 [R27], desc[UR22][R22.64], !P0 ;  /* 0x00000000161b7fae */ /* 0x000fe8000c101d56 */
[----:B------:R2:W-:Y:S01]  /*1610*/  LDGSTS.E.BYPASS.LTC128B.128 [R26], desc[UR22][R20.64], !P0 ;  /* 0x00000000141a7fae */ /* 0x0005e2000c101d56 */
[----:B------:R-:W-:Y:S03]  /*1620*/  PLOP3.LUT P0, PT, PT, PT, UP1, 0x80, 0x0 ;  /* 0x000000000000781c */ /* 0x000fe60003f0f018 */
[----:B------:R-:W0:Y:S01]  /*1630*/  LDGDEPBAR ;  /* 0x00000000000079af */ /* 0x000e220000000000 */
[----:B------:R-:W-:Y:S04]  /*1640*/  DEPBAR.LE SB0, 0x2 ;  /* 0x000080800000791a */ /* 0x000fe80000000000 */
[----:B------:R-:W-:Y:S06]  /*1650*/  BAR.SYNC.DEFER_BLOCKING 0x0 ;  /* 0x0000000000007b1d */ /* 0x000fec0000010000 */
[----:B--2---:R2:W1:Y:S04]  /*1660*/  LDSM.16.M88.4 R20, [R49+UR4] ;  /* 0x000000043114783b */ /* 0x0044680008000200 */
[----:B------:R2:W1:Y:S04]  /*1670*/  LDSM.16.M88.4 R24, [R47+UR5] ;  /* 0x000000052f18783b */ /* 0x0004680008000200 */
[----:B------:R2:W1:Y:S02]  /*1680*/  LDSM.16.M88.4 R28, [R47+UR5+0x2000] ;  /* 0x002000052f1c783b */ /* 0x0004640008000200 */
[----:B-1----:R-:W-:Y:S08]  /*1690*/  @!P0 BRA `(.L_x_0) ;  /* 0xfffffff800988947 */ /* 0x002ff0000383ffff */
[----:B------:R-:W-:Y:S01]  /*16a0*/  IABS R0, UR11 ;  /* 0x0000000b00007c13 */ /* 0x000fe20008000000 */
[----:B------:R-:W-:-:S04]  /*16b0*/  DEPBAR.LE SB0, 0x0 ;  /* 0x000080000000791a */ /* 0x000fc80000000000 */
[----:B------:R-:W-:Y:S01]  /*16c0*/  SHF.R.U32.HI R37, RZ, 0x5, R76 ;  /* 0x00000005ff257819 */ /* 0x000fe2000001164c */
[----:B------:R-:W-:Y:S01]  /*16d0*/  IMAD.SHL.U32 R2, R76, 0x2, RZ ;  /* 0x000000024c027824 */ /* 0x000fe200078e00ff */
[----:B------:R-:W-:Y:S01]  /*16e0*/  R2UR UR4, R0 ;  /* 0x00000000000472ca */ /* 0x000fe200000e0000 */
[----:B------:R-:W-:Y:S01]  /*16f0*/  UISETP.GE.AND UP1, UPT, UR11, URZ, UPT ;  /* 0x0000003f0b00728c */ /* 0x000fe2000bf26270 */
[----:B------:R-:W-:Y:S02]  /*1700*/  SGXT.U32 R37, R37, 0x2 ;  /* 0x000000022525781a */ /* 0x000fe40000000000 */
[----:B------:R-:W-:Y:S02]  /*1710*/  F2FP.BF16.F32.PACK_AB R4, R5, R4 ;  /* 0x000000040504723e */ /* 0x000fe400000010ff */
[----:B------:R-:W-:Y:S01]  /*1720*/  LOP3.LUT R5, R76, 0x1f, RZ, 0xc0, !PT ;  /* 0x0000001f4c057812 */ /* 0x000fe200078ec0ff */
[----:B------:R-:W-:Y:S01]  /*1730*/  IMAD.SHL.U32 R0, R37, 0x8, RZ ;  /* 0x0000000825007824 */ /* 0x000fe200078e00ff */
[----:B------:R-:W-:-:S02]  /*1740*/  F2FP.BF16.F32.PACK_AB R6, R7, R6 ;  /* 0x000000060706723e */ /* 0x000fc400000010ff */
[----:B------:R-:W-:Y:S02]  /*1750*/  SHF.R.U32.HI R5, RZ, 0x2, R5 ;  /* 0x00000002ff057819 */ /* 0x000fe40000011605 */
[----:B------:R-:W-:Y:S01]  /*1760*/  LOP3.LUT R0, R0, 0x6, R2, 0xf8, !PT ;  /* 0x0000000600007812 */ /* 0x000fe200078ef802 */
[----:B------:R-:W-:Y:S01]  /*1770*/  UIMAD.WIDE.U32 UR12, UR17, UR4, URZ ;  /* 0x00000004110c72a5 */ /* 0x000fe2000f8e003f */
[----:B------:R-:W-:Y:S01]  /*1780*/  F2FP.BF16.F32.PACK_AB R8, R9, R8 ;  /* 0x000000080908723e */ /* 0x000fe200000010ff */
[----:B------:R-:W-:Y:S01]  /*1790*/  IMAD.SHL.U32 R2, R37, 0x2, RZ ;  /* 0x0000000225027824 */ /* 0x000fe200078e00ff */
[----:B------:R-:W-:Y:S01]  /*17a0*/  F2FP.BF16.F32.PACK_AB R10, R11, R10 ;  /* 0x0000000a0b0a723e */ /* 0x000fe200000010ff */
[----:B------:R-:W-:Y:S01]  /*17b0*/  IMAD R0, R5, 0x88, R0 ;  /* 0x0000008805007824 */ /* 0x000fe200078e0200 */
[----:B------:R-:W-:Y:S01]  /*17c0*/  F2FP.BF16.F32.PACK_AB R12, R13, R12 ;  /* 0x0000000c0d0c723e */ /* 0x000fe200000010ff */
[----:B------:R-:W-:Y:S01]  /*17d0*/  IMAD.SHL.U32 R9, R76, 0x8, RZ ;  /* 0x000000084c097824 */ /* 0x000fe200078e00ff */
[----:B------:R-:W-:Y:S01]  /*17e0*/  UMOV UR5, UR13 ;  /* 0x0000000d00057c82 */ /* 0x000fe20008000000 */
[----:B------:R-:W-:Y:S01]  /*17f0*/  F2FP.BF16.F32.PACK_AB R14, R15, R14 ;  /* 0x0000000e0f0e723e */ /* 0x000fe200000010ff */
[----:B------:R-:W-:Y:S01]  /*1800*/  UIMAD UR4, UR5, UR7, UR4 ;  /* 0x00000007050472a4 */ /* 0x000fe2000f8e0204 */
[----:B------:R-:W-:-:S02]  /*1810*/  F2FP.BF16.F32.PACK_AB R16, R17, R16 ;  /* 0x000000101110723e */ /* 0x000fc400000010ff */
[----:B------:R-:W-:Y:S01]  /*1820*/  F2FP.BF16.F32.PACK_AB R18, R19, R18 ;  /* 0x000000121312723e */ /* 0x000fe200000010ff */
[----:B------:R-:W-:Y:S01]  /*1830*/  UISETP.GT.U32.AND UP0, UPT, UR8, UR4, UPT ;  /* 0x000000040800728c */ /* 0x000fe2000bf04070 */
[----:B------:R-:W-:Y:S01]  /*1840*/  LEA R0, R0, UR15, 0x1 ;  /* 0x0000000f00007c11 */ /* 0x000fe2000f8e08ff */
[----:B------:R-:W-:Y:S01]  /*1850*/  BAR.SYNC.DEFER_BLOCKING 0x0 ;  /* 0x0000000000007b1d */ /* 0x000fe20000010000 */
[----:B------:R-:W-:Y:S02]  /*1860*/  LOP3.LUT R2, R2, R77, RZ, 0xfc, !PT ;  /* 0x0000004d02027212 */ /* 0x000fe400078efcff */
[----:B------:R-:W-:-:S05]  /*1870*/  LOP3.LUT R3, R9, 0x78, RZ, 0xc0, !PT ;  /* 0x0000007809037812 */ /* 0x000fca00078ec0ff */
[----:B------:R-:W-:Y:S01]  /*1880*/  IMAD R2, R2, 0x88, R3 ;  /* 0x0000008802027824 */ /* 0x000fe200078e0203 */
[----:B------:R-:W-:Y:S01]  /*1890*/  @!UP0 UIADD3 UR4, UR4, -UR8, URZ ;  /* 0x8000000804048290 */ /* 0x000fe2000fffe03f */
[----:B------:R-:W-:-:S03]  /*18a0*/  SHF.R.U32.HI R3, RZ, 0x4, R76 ;  /* 0x00000004ff037819 */ /* 0x000fc6000001164c */
[----:B------:R-:W-:Y:S01]  /*18b0*/  UISETP.GT.U32.AND UP0, UPT, UR8, UR4, UPT ;  /* 0x000000040800728c */ /* 0x000fe2000bf04070 */
[----:B------:R-:W-:Y:S10]  /*18c0*/  STS [R0], R4 ;  /* 0x0000000400007388 */ /* 0x000ff40000000800 */
[----:B------:R-:W-:-:S02]  /*18d0*/  @!UP0 UIADD3 UR4, UR4, -UR8, URZ ;  /* 0x8000000804048290 */ /* 0x000fc4000fffe03f */
[----:B------:R-:W-:Y:S01]  /*18e0*/  UISETP.NE.AND UP0, UPT, UR19, URZ, UPT ;  /* 0x0000003f1300728c */ /* 0x000fe2000bf05270 */
[----:B------:R-:W-:Y:S01]  /*18f0*/  STS [R0+0x880], R6 ;  /* 0x0008800600007388 */ /* 0x000fe20000000800 */
[----:B------:R-:W-:-:S03]  /*1900*/  @!UP1 UIADD3 UR4, -UR4, URZ, URZ ;  /* 0x0000003f04049290 */ /* 0x000fc6000fffe13f */
[----:B------:R3:W-:Y:S01]  /*1910*/  STS [R0+0x40], R8 ;  /* 0x0000400800007388 */ /* 0x0007e20000000800 */
[----:B------:R-:W-:-:S03]  /*1920*/  USEL UR4, UR16, UR4, !UP0 ;  /* 0x0000000410047287 */ /* 0x000fc6000c000000 */
[----:B------:R4:W-:Y:S01]  /*1930*/  STS [R0+0x8c0], R10 ;  /* 0x0008c00a00007388 */ /* 0x0009e20000000800 */
[----:B------:R-:W-:-:S03]  /*1940*/  ULEA UR4, UR20, UR4, 0x3 ;  /* 0x0000000414047291 */ /* 0x000fc6000f8e183f */
[----:B------:R-:W-:Y:S01]  /*1950*/  STS [R0+0x80], R12 ;  /* 0x0000800c00007388 */ /* 0x000fe20000000800 */
[----:B------:R-:W-:-:S03]  /*1960*/  USHF.L.U32 UR5, UR4, 0x4, URZ ;  /* 0x0000000404057899 */ /* 0x000fc6000800063f */
[----:B------:R-:W-:Y:S04]  /*1970*/  STS [R0+0x900], R14 ;  /* 0x0009000e00007388 */ /* 0x000fe80000000800 */
[----:B------:R-:W-:Y:S04]  /*1980*/  STS [R0+0xc0], R16 ;  /* 0x0000c01000007388 */ /* 0x000fe80000000800 */
[----:B------:R5:W-:Y:S01]  /*1990*/  STS [R0+0x940], R18 ;  /* 0x0009401200007388 */ /* 0x000be20000000800 */
[----:B---3--:R-:W-:Y:S01]  /*19a0*/  LEA R8, R2, UR15, 0x1 ;  /* 0x0000000f02087c11 */ /* 0x008fe2000f8e08ff */
[----:B------:R-:W-:Y:S08]  /*19b0*/  BAR.SYNC.DEFER_BLOCKING 0x0 ;  /* 0x0000000000007b1d */ /* 0x000ff00000010000 */
[----:B----4-:R-:W3:Y:S01]  /*19c0*/  LDC.64 R10, c[0x0][0x220] ;  /* 0x00008800ff0a7b82 */ /* 0x010ee20000000a00 */
[----:B--2--5:R-:W-:Y:S01]  /*19d0*/  IMAD.U32 R0, RZ, RZ, UR6 ;  /* 0x00000006ff007e24 */ /* 0x024fe2000f8e00ff */
[----:B------:R-:W2:Y:S04]  /*19e0*/  LDS.128 R4, [R8] ;  /* 0x0000000008047984 */ /* 0x000ea80000000c00 */
[----:B------:R-:W-:-:S02]  /*19f0*/  LOP3.LUT R2, R0, 0x78, R9, 0xf8, !PT ;  /* 0x0000007800027812 */ /* 0x000fc400078ef809 */
[----:B------:R-:W-:Y:S02]  /*1a00*/  SGXT.U32 R0, R3, 0x3 ;  /* 0x000000030300781a */ /* 0x000fe40000000000 */
[C---:B------:R-:W-:Y:S01]  /*1a10*/  ISETP.GE.AND P0, PT, R2.reuse, 0x4800, PT ;  /* 0x000048000200780c */ /* 0x040fe20003f06270 */
[----:B---3--:R-:W-:Y:S01]  /*1a20*/  IMAD.WIDE R2, R2, 0x2, R10 ;  /* 0x0000000202027825 */ /* 0x008fe200078e020a */
[----:B------:R-:W-:-:S04]  /*1a30*/  LOP3.LUT R0, R0, UR5, RZ, 0xfc, !PT ;  /* 0x0000000500007c12 */ /* 0x000fc8000f8efcff */
[----:B------:R-:W-:Y:S02]  /*1a40*/  ISETP.LT.AND P1, PT, R0, 0x1, !P0 ;  /* 0x000000010000780c */ /* 0x000fe40004721270 */
[----:B------:R-:W-:-:S11]  /*1a50*/  ISETP.GT.AND P0, PT, RZ, UR4, !P0 ;  /* 0x00000004ff007c0c */ /* 0x000fd6000c704270 */
[----:B--2---:R2:W-:Y:S02]  /*1a60*/  @P1 STG.E.128 desc[UR22][R2.64], R4 ;  /* 0x0000000402001986 */ /* 0x0045e4000c101d16 */
[----:B------:R-:W-:Y:S05]  /*1a70*/  @!P0 EXIT ;  /* 0x000000000000894d */ /* 0x000fea0003800000 */
[----:B--2---:R-:W1:Y:S04]  /*1a80*/  LDS.128 R4, [R8+0x880] ;  /* 0x0008800008047984 */ /* 0x004e680000000c00 */
[----:B-1----:R-:W-:Y:S01]  /*1a90*/  STG.E.128 desc[UR22][R2.64], R4 ;  /* 0x0000000402007986 */ /* 0x002fe2000c101d16 */
[----:B------:R-:W-:Y:S05]  /*1aa0*/  EXIT ;  /* 0x000000000000794d */ /* 0x000fea0003800000 */
.L_x_1:
[----:B------:R-:W-:-:S00]  /*1ab0*/  BRA `(.L_x_1) ;  /* 0xfffffffc00fc7947 */ /* 0x000fc0000383ffff */
[----:B------:R-:W-:-:S00]  /*1ac0*/  NOP ;  /* 0x0000000000007918 */ /* 0x000fc00000000000 */
        /* <DEDUP_REMOVED lines=11> */
.L_x_2:


//--------------------- .nv.shared.triton_mm      --------------------------
	.section	.nv.shared.triton_mm,"aw",@nobits
	.sectionflags	@""
	.align	16
	.zero		1024


//--------------------- .nv.constant0.triton_mm   --------------------------
	.section	.nv.constant0.triton_mm,"a",@progbits
	.sectionflags	@""
	.align	4
.nv.constant0.triton_mm:
	.zero		552
